//
// Generated by NVIDIA NVVM Compiler
//
// Compiler Build ID: CL-36424714
// Cuda compilation tools, release 13.0, V13.0.88
// Based on NVVM 20.0.0
//

.version 9.0
.target sm_100
.address_size 64

	// .globl	_Z11kernelHoughiPi
.const .align 4 .b8 d_coordarray[80];

.visible .entry _Z11kernelHoughiPi(
	.param .u32 _Z11kernelHoughiPi_param_0,
	.param .u64 .ptr .align 1 _Z11kernelHoughiPi_param_1
)
{
	.reg .pred 	%p<63>;
	.reg .b32 	%r<31>;
	.reg .b32 	%f<7>;
	.reg .b64 	%rd<8>;

	ld.param.u64 	%rd3, [_Z11kernelHoughiPi_param_1];
	cvta.to.global.u64 	%rd1, %rd3;
	mov.u32 	%r7, %ntid.x;
	mov.u32 	%r8, %ctaid.x;
	mov.u32 	%r9, %tid.x;
	mad.lo.s32 	%r10, %r7, %r8, %r9;
	shl.b32 	%r11, %r10, 1;
	mul.wide.s32 	%rd4, %r11, 4;
	mov.u64 	%rd5, d_coordarray;
	add.s64 	%rd6, %rd5, %rd4;
	ld.const.u32 	%r12, [%rd6];
	add.s32 	%r14, %r12, 1;
	setp.lt.u32 	%p1, %r14, 3;
	selp.b32 	%r15, %r12, 0, %p1;
	neg.s32 	%r16, %r15;
	cvt.rn.f32.s32 	%f1, %r16;
	ld.const.u32 	%r17, [%rd6+4];
	div.s32 	%r18, %r17, %r12;
	cvt.rn.f32.s32 	%f2, %r18;
	mov.b32 	%r30, 0;
	mov.b32 	%r29, -5;
$L__BB0_1:
	cvt.rn.f32.s32 	%f5, %r29;
	add.f32 	%f6, %f5, 0f3F800000;
	fma.rn.f32 	%f3, %f5, %f1, %f2;
	fma.rn.f32 	%f4, %f6, %f1, %f2;
	setp.le.f32 	%p2, %f3, 0f40A00000;
	setp.ge.f32 	%p3, %f3, 0f40800000;
	and.pred  	%p4, %p2, %p3;
	mul.wide.s32 	%rd7, %r30, 4;
	add.s64 	%rd2, %rd1, %rd7;
	@%p4 bra 	$L__BB0_3;
	setp.gtu.f32 	%p5, %f4, 0f40A00000;
	setp.ltu.f32 	%p6, %f4, 0f40800000;
	or.pred  	%p7, %p5, %p6;
	@%p7 bra 	$L__BB0_4;
$L__BB0_3:
	atom.global.add.u32 	%r19, [%rd2], 1;
$L__BB0_4:
	setp.le.f32 	%p8, %f3, 0f40800000;
	setp.ge.f32 	%p9, %f3, 0f40400000;
	and.pred  	%p10, %p8, %p9;
	@%p10 bra 	$L__BB0_6;
	setp.gtu.f32 	%p11, %f4, 0f40800000;
	setp.ltu.f32 	%p12, %f4, 0f40400000;
	or.pred  	%p13, %p11, %p12;
	@%p13 bra 	$L__BB0_7;
$L__BB0_6:
	atom.global.add.u32 	%r20, [%rd2+4], 1;
$L__BB0_7:
	setp.le.f32 	%p14, %f3, 0f40400000;
	setp.ge.f32 	%p15, %f3, 0f40000000;
	and.pred  	%p16, %p14, %p15;
	@%p16 bra 	$L__BB0_9;
	setp.gtu.f32 	%p17, %f4, 0f40400000;
	setp.ltu.f32 	%p18, %f4, 0f40000000;
	or.pred  	%p19, %p17, %p18;
	@%p19 bra 	$L__BB0_10;
$L__BB0_9:
	atom.global.add.u32 	%r21, [%rd2+8], 1;
$L__BB0_10:
	setp.le.f32 	%p20, %f3, 0f40000000;
	setp.ge.f32 	%p21, %f3, 0f3F800000;
	and.pred  	%p22, %p20, %p21;
	@%p22 bra 	$L__BB0_12;
	setp.gtu.f32 	%p23, %f4, 0f40000000;
	setp.ltu.f32 	%p24, %f4, 0f3F800000;
	or.pred  	%p25, %p23, %p24;
	@%p25 bra 	$L__BB0_13;
$L__BB0_12:
	atom.global.add.u32 	%r22, [%rd2+12], 1;
$L__BB0_13:
	setp.le.f32 	%p26, %f3, 0f3F800000;
	setp.ge.f32 	%p27, %f3, 0f00000000;
	and.pred  	%p28, %p26, %p27;
	@%p28 bra 	$L__BB0_15;
	setp.gtu.f32 	%p29, %f4, 0f3F800000;
	setp.ltu.f32 	%p30, %f4, 0f00000000;
	or.pred  	%p31, %p29, %p30;
	@%p31 bra 	$L__BB0_16;
$L__BB0_15:
	atom.global.add.u32 	%r23, [%rd2+16], 1;
$L__BB0_16:
	setp.le.f32 	%p32, %f3, 0f00000000;
	setp.ge.f32 	%p33, %f3, 0fBF800000;
	and.pred  	%p34, %p32, %p33;
	@%p34 bra 	$L__BB0_18;
	setp.gtu.f32 	%p35, %f4, 0f00000000;
	setp.ltu.f32 	%p36, %f4, 0fBF800000;
	or.pred  	%p37, %p35, %p36;
	@%p37 bra 	$L__BB0_19;
$L__BB0_18:
	atom.global.add.u32 	%r24, [%rd2+20], 1;
$L__BB0_19:
	setp.le.f32 	%p38, %f3, 0fBF800000;
	setp.ge.f32 	%p39, %f3, 0fC0000000;
	and.pred  	%p40, %p38, %p39;
	@%p40 bra 	$L__BB0_21;
	setp.gtu.f32 	%p41, %f4, 0fBF800000;
	setp.ltu.f32 	%p42, %f4, 0fC0000000;
	or.pred  	%p43, %p41, %p42;
	@%p43 bra 	$L__BB0_22;
$L__BB0_21:
	atom.global.add.u32 	%r25, [%rd2+24], 1;
$L__BB0_22:
	setp.le.f32 	%p44, %f3, 0fC0000000;
	setp.ge.f32 	%p45, %f3, 0fC0400000;
	and.pred  	%p46, %p44, %p45;
	@%p46 bra 	$L__BB0_24;
	setp.gtu.f32 	%p47, %f4, 0fC0000000;
	setp.ltu.f32 	%p48, %f4, 0fC0400000;
	or.pred  	%p49, %p47, %p48;
	@%p49 bra 	$L__BB0_25;
$L__BB0_24:
	atom.global.add.u32 	%r26, [%rd2+28], 1;
$L__BB0_25:
	setp.le.f32 	%p50, %f3, 0fC0400000;
	setp.ge.f32 	%p51, %f3, 0fC0800000;
	and.pred  	%p52, %p50, %p51;
	@%p52 bra 	$L__BB0_27;
	setp.gtu.f32 	%p53, %f4, 0fC0400000;
	setp.ltu.f32 	%p54, %f4, 0fC0800000;
	or.pred  	%p55, %p53, %p54;
	@%p55 bra 	$L__BB0_28;
$L__BB0_27:
	atom.global.add.u32 	%r27, [%rd2+32], 1;
$L__BB0_28:
	setp.le.f32 	%p56, %f3, 0fC0800000;
	setp.ge.f32 	%p57, %f3, 0fC0A00000;
	and.pred  	%p58, %p56, %p57;
	@%p58 bra 	$L__BB0_30;
	setp.gtu.f32 	%p59, %f4, 0fC0800000;
	setp.ltu.f32 	%p60, %f4, 0fC0A00000;
	or.pred  	%p61, %p59, %p60;
	@%p61 bra 	$L__BB0_31;
$L__BB0_30:
	atom.global.add.u32 	%r28, [%rd2+36], 1;
$L__BB0_31:
	add.s32 	%r30, %r30, 10;
	add.s32 	%r29, %r29, 1;
	setp.ne.s32 	%p62, %r29, 5;
	@%p62 bra 	$L__BB0_1;
	ret;

}


// ===== COMPILED SASS (sm_100) =====

	.target	sm_100

	.elftype	@"ET_EXEC"


//--------------------- .note.nv.tkinfo           --------------------------
	.section	.note.nv.tkinfo,"",@"SHT_NOTE"
	.sectionflags	@"SHF_NOTE_NV_TKINFO"
	.tkinfo
        /*0018*/ 	.word	0x00000002
        /*0030*/ 	.string	""
        /*0030*/ 	.string	"ptxas"
        /*0030*/ 	.string	"Cuda compilation tools, release 13.0, V13.0.88"
        /*0030*/ 	.string	"Build cuda_13.0.r13.0/compiler.36424714_0"
        /*0030*/ 	.string	"-arch sm_100 -m 64 "



//--------------------- .note.nv.cuinfo           --------------------------
	.section	.note.nv.cuinfo,"",@"SHT_NOTE"
	.sectionflags	@"SHF_NOTE_NV_CUINFO"
        /*0018*/ 	.short	0x0002
        /*001a*/ 	.short	0x0064
        /*001c*/ 	.short	0x0082
	.zero		2


//--------------------- .nv.info                  --------------------------
	.section	.nv.info,"",@"SHT_CUDA_INFO"
	.align	4


	//----- nvinfo : EIATTR_REGCOUNT
	.align		4
        /*0000*/ 	.byte	0x04, 0x2f
        /*0002*/ 	.short	(.L_2 - .L_1)
	.align		4
.L_1:
        /*0004*/ 	.word	index@(_Z11kernelHoughiPi)
        /*0008*/ 	.word	0x0000000f


	//----- nvinfo : EIATTR_FRAME_SIZE
	.align		4
.L_2:
        /*000c*/ 	.byte	0x04, 0x11
        /*000e*/ 	.short	(.L_4 - .L_3)
	.align		4
.L_3:
        /*0010*/ 	.word	index@(_Z11kernelHoughiPi)
        /*0014*/ 	.word	0x00000000


	//----- nvinfo : EIATTR_MIN_STACK_SIZE
	.align		4
.L_4:
        /*0018*/ 	.byte	0x04, 0x12
        /*001a*/ 	.short	(.L_6 - .L_5)
	.align		4
.L_5:
        /*001c*/ 	.word	index@(_Z11kernelHoughiPi)
        /*0020*/ 	.word	0x00000000
.L_6:


//--------------------- .nv.compat                --------------------------
	.section	.nv.compat,"",@"SHT_CUDA_COMPAT_INFO"
	.align	4
        /*0000*/ 	.byte	0x02, 0x09, 0x00, 0x00, 0x02, 0x02, 0x01, 0x00, 0x02, 0x05, 0x05, 0x00, 0x03, 0x07, 0x01, 0x01
        /*0010*/ 	.byte	0x02, 0x03, 0x00, 0x00, 0x02, 0x06, 0x01, 0x00, 0x04, 0x0b, 0x08, 0x00, 0x01, 0x00, 0x00, 0x00
        /*0020*/ 	.byte	0x00, 0x00, 0x00, 0x00


//--------------------- .nv.info._Z11kernelHoughiPi --------------------------
	.section	.nv.info._Z11kernelHoughiPi,"",@"SHT_CUDA_INFO"
	.sectionflags	@""
	.align	4


	//----- nvinfo : EIATTR_CUDA_API_VERSION
	.align		4
        /*0000*/ 	.byte	0x04, 0x37
        /*0002*/ 	.short	(.L_8 - .L_7)
.L_7:
        /*0004*/ 	.word	0x00000082


	//----- nvinfo : EIATTR_KPARAM_INFO
	.align		4
.L_8:
        /*0008*/ 	.byte	0x04, 0x17
        /*000a*/ 	.short	(.L_10 - .L_9)
.L_9:
        /*000c*/ 	.word	0x00000000
        /*0010*/ 	.short	0x0001
        /*0012*/ 	.short	0x0008
        /*0014*/ 	.byte	0x00, 0xf5, 0x21, 0x00


	//----- nvinfo : EIATTR_KPARAM_INFO
	.align		4
.L_10:
        /*0018*/ 	.byte	0x04, 0x17
        /*001a*/ 	.short	(.L_12 - .L_11)
.L_11:
        /*001c*/ 	.word	0x00000000
        /*0020*/ 	.short	0x0000
        /*0022*/ 	.short	0x0000
        /*0024*/ 	.byte	0x00, 0xf0, 0x11, 0x00


	//----- nvinfo : EIATTR_SPARSE_MMA_MASK
	.align		4
.L_12:
        /*0028*/ 	.byte	0x03, 0x50
        /*002a*/ 	.short	0x0000


	//----- nvinfo : EIATTR_MAXREG_COUNT
	.align		4
        /*002c*/ 	.byte	0x03, 0x1b
        /*002e*/ 	.short	0x00ff


	//----- nvinfo : EIATTR_MERCURY_ISA_VERSION
	.align		4
        /*0030*/ 	.byte	0x03, 0x5f
        /*0032*/ 	.short	0x0101


	//----- nvinfo : EIATTR_INT_WARP_WIDE_INSTR_OFFSETS
	.align		4
        /*0034*/ 	.byte	0x04, 0x31
        /*0036*/ 	.short	(.L_14 - .L_13)


	//   ....[0]....
.L_13:
        /*0038*/ 	.word	0x000003e0


	//   ....[1]....
        /*003c*/ 	.word	0x000004b0


	//   ....[2]....
        /*0040*/ 	.word	0x00000580


	//   ....[3]....
        /*0044*/ 	.word	0x00000660


	//   ....[4]....
        /*0048*/ 	.word	0x00000790


	//   ....[5]....
        /*004c*/ 	.word	0x00000850


	//   ....[6]....
        /*0050*/ 	.word	0x00000960


	//   ....[7]....
        /*0054*/ 	.word	0x00000a00


	//   ....[8]....
        /*0058*/ 	.word	0x00000a90


	//   ....[9]....
        /*005c*/ 	.word	0x00000b20


	//----- nvinfo : EIATTR_VRC_CTA_INIT_COUNT
	.align		4
.L_14:
        /*0060*/ 	.byte	0x02, 0x4a
	.zero		1
	.zero		1


	//----- nvinfo : EIATTR_EXIT_INSTR_OFFSETS
	.align		4
        /*0064*/ 	.byte	0x04, 0x1c
        /*0066*/ 	.short	(.L_16 - .L_15)


	//   ....[0]....
.L_15:
        /*0068*/ 	.word	0x00000ba0


	//----- nvinfo : EIATTR_CRS_STACK_SIZE
	.align		4
.L_16:
        /*006c*/ 	.byte	0x04, 0x1e
        /*006e*/ 	.short	(.L_18 - .L_17)
.L_17:
        /*0070*/ 	.word	0x00000000


	//----- nvinfo : EIATTR_CBANK_PARAM_SIZE
	.align		4
.L_18:
        /*0074*/ 	.byte	0x03, 0x19
        /*0076*/ 	.short	0x0010


	//----- nvinfo : EIATTR_PARAM_CBANK
	.align		4
        /*0078*/ 	.byte	0x04, 0x0a
        /*007a*/ 	.short	(.L_20 - .L_19)
	.align		4
.L_19:
        /*007c*/ 	.word	index@(.nv.constant0._Z11kernelHoughiPi)
        /*0080*/ 	.short	0x0380
        /*0082*/ 	.short	0x0010


	//----- nvinfo : EIATTR_SW_WAR
	.align		4
.L_20:
        /*0084*/ 	.byte	0x04, 0x36
        /*0086*/ 	.short	(.L_22 - .L_21)
.L_21:
        /*0088*/ 	.word	0x00000008
.L_22:


//--------------------- .nv.callgraph             --------------------------
	.section	.nv.callgraph,"",@"SHT_CUDA_CALLGRAPH"
	.align	4
	.sectionentsize	8
	.align		4
        /*0000*/ 	.word	0x00000000
	.align		4
        /*0004*/ 	.word	0xffffffff
	.align		4
        /*0008*/ 	.word	0x00000000
	.align		4
        /*000c*/ 	.word	0xfffffffe
	.align		4
        /*0010*/ 	.word	0x00000000
	.align		4
        /*0014*/ 	.word	0xfffffffd
	.align		4
        /*0018*/ 	.word	0x00000000
	.align		4
        /*001c*/ 	.word	0xfffffffc


//--------------------- .nv.constant3             --------------------------
	.section	.nv.constant3,"a",@progbits
	.align	4
.nv.constant3:
	.type		d_coordarray,@object
	.size		d_coordarray,(.L_0 - d_coordarray)
d_coordarray:
	.zero		80
.L_0:


//--------------------- .text._Z11kernelHoughiPi  --------------------------
	.section	.text._Z11kernelHoughiPi,"ax",@progbits
	.align	128
        .global         _Z11kernelHoughiPi
        .type           _Z11kernelHoughiPi,@function
        .size           _Z11kernelHoughiPi,(.L_x_22 - _Z11kernelHoughiPi)
        .other          _Z11kernelHoughiPi,@"STO_CUDA_ENTRY STV_DEFAULT"
_Z11kernelHoughiPi:
.text._Z11kernelHoughiPi:
[----:B------:R-:W-:Y:S01]  /*0000*/  LDC R1, c[0x0][0x37c] ;  /* 0x0000df00ff017b82 */ /* 0x000fe20000000800 */
[----:B------:R-:W0:Y:S01]  /*0010*/  S2R R0, SR_CTAID.X ;  /* 0x0000000000007919 */ /* 0x000e220000002500 */
[----:B------:R-:W0:Y:S01]  /*0020*/  LDCU UR4, c[0x0][0x360] ;  /* 0x00006c00ff0477ac */ /* 0x000e220008000800 */
[----:B------:R-:W0:Y:S01]  /*0030*/  S2R R3, SR_TID.X ;  /* 0x0000000000037919 */ /* 0x000e220000002100 */
[----:B------:R-:W1:Y:S01]  /*0040*/  LDCU.64 UR6, c[0x0][0x358] ;  /* 0x00006b00ff0677ac */ /* 0x000e620008000a00 */
[----:B0-----:R-:W-:Y:S01]  /*0050*/  IMAD R0, R0, UR4, R3 ;  /* 0x0000000400007c24 */ /* 0x001fe2000f8e0203 */
[----:B------:R-:W-:-:S03]  /*0060*/  UMOV UR4, 0xfffffffb ;  /* 0xfffffffb00047882 */ /* 0x000fc60000000000 */
[----:B------:R-:W-:-:S04]  /*0070*/  IMAD.SHL.U32 R0, R0, 0x2, RZ ;  /* 0x0000000200007824 */ /* 0x000fc800078e00ff */
[----:B------:R-:W-:-:S04]  /*0080*/  IMAD.SHL.U32 R0, R0, 0x4, RZ ;  /* 0x0000000400007824 */ /* 0x000fc800078e00ff */
[----:B------:R-:W0:Y:S02]  /*0090*/  LDC.64 R4, c[0x3][R0] ;  /* 0x00c0000000047b82 */ /* 0x000e240000000a00 */
[-C--:B0-----:R-:W-:Y:S01]  /*00a0*/  IABS R7, R4.reuse ;  /* 0x0000000400077213 */ /* 0x081fe20000000000 */
[----:B------:R-:W-:Y:S01]  /*00b0*/  VIADD R0, R4, 0x1 ;  /* 0x0000000104007836 */ /* 0x000fe20000000000 */
[----:B------:R-:W-:Y:S02]  /*00c0*/  IABS R10, R5 ;  /* 0x00000005000a7213 */ /* 0x000fe40000000000 */
[----:B------:R-:W0:Y:S01]  /*00d0*/  I2F.RP R6, R7 ;  /* 0x0000000700067306 */ /* 0x000e220000209400 */
[-C--:B------:R-:W-:Y:S02]  /*00e0*/  IABS R11, R4.reuse ;  /* 0x00000004000b7213 */ /* 0x080fe40000000000 */
[----:B------:R-:W-:-:S04]  /*00f0*/  LOP3.LUT R5, R5, R4, RZ, 0x3c, !PT ;  /* 0x0000000405057212 */ /* 0x000fc800078e3cff */
[----:B------:R-:W-:Y:S01]  /*0100*/  ISETP.GE.AND P2, PT, R5, RZ, PT ;  /* 0x000000ff0500720c */ /* 0x000fe20003f46270 */
[----:B0-----:R-:W0:Y:S02]  /*0110*/  MUFU.RCP R6, R6 ;  /* 0x0000000600067308 */ /* 0x001e240000001000 */
[----:B0-----:R-:W-:-:S06]  /*0120*/  VIADD R2, R6, 0xffffffe ;  /* 0x0ffffffe06027836 */ /* 0x001fcc0000000000 */
[----:B------:R0:W2:Y:S02]  /*0130*/  F2I.FTZ.U32.TRUNC.NTZ R3, R2 ;  /* 0x0000000200037305 */ /* 0x0000a4000021f000 */
[----:B0-----:R-:W-:Y:S02]  /*0140*/  IMAD.MOV.U32 R2, RZ, RZ, RZ ;  /* 0x000000ffff027224 */ /* 0x001fe400078e00ff */
[----:B--2---:R-:W-:-:S04]  /*0150*/  IMAD.MOV R8, RZ, RZ, -R3 ;  /* 0x000000ffff087224 */ /* 0x004fc800078e0a03 */
[----:B------:R-:W-:Y:S02]  /*0160*/  IMAD R9, R8, R7, RZ ;  /* 0x0000000708097224 */ /* 0x000fe400078e02ff */
[----:B------:R-:W-:Y:S02]  /*0170*/  IMAD.MOV.U32 R8, RZ, RZ, R10 ;  /* 0x000000ffff087224 */ /* 0x000fe400078e000a */
[----:B------:R-:W-:-:S04]  /*0180*/  IMAD.HI.U32 R3, R3, R9, R2 ;  /* 0x0000000903037227 */ /* 0x000fc800078e0002 */
[----:B------:R-:W-:Y:S02]  /*0190*/  IMAD.MOV R9, RZ, RZ, -R11 ;  /* 0x000000ffff097224 */ /* 0x000fe400078e0a0b */
[----:B------:R-:W-:-:S04]  /*01a0*/  IMAD.HI.U32 R6, R3, R8, RZ ;  /* 0x0000000803067227 */ /* 0x000fc800078e00ff */
[----:B------:R-:W-:-:S05]  /*01b0*/  IMAD R2, R6, R9, R8 ;  /* 0x0000000906027224 */ /* 0x000fca00078e0208 */
[----:B------:R-:W-:-:S13]  /*01c0*/  ISETP.GT.U32.AND P1, PT, R7, R2, PT ;  /* 0x000000020700720c */ /* 0x000fda0003f24070 */
[----:B------:R-:W-:Y:S02]  /*01d0*/  @!P1 IMAD.IADD R2, R2, 0x1, -R7 ;  /* 0x0000000102029824 */ /* 0x000fe400078e0a07 */
[----:B------:R-:W-:Y:S01]  /*01e0*/  @!P1 VIADD R6, R6, 0x1 ;  /* 0x0000000106069836 */ /* 0x000fe20000000000 */
[----:B------:R-:W-:Y:S02]  /*01f0*/  ISETP.NE.AND P1, PT, R4, RZ, PT ;  /* 0x000000ff0400720c */ /* 0x000fe40003f25270 */
[----:B------:R-:W-:Y:S01]  /*0200*/  ISETP.GE.U32.AND P0, PT, R2, R7, PT ;  /* 0x000000070200720c */ /* 0x000fe20003f06070 */
[----:B------:R-:W-:Y:S01]  /*0210*/  IMAD.MOV.U32 R7, RZ, RZ, RZ ;  /* 0x000000ffff077224 */ /* 0x000fe200078e00ff */
[----:B------:R-:W0:Y:S11]  /*0220*/  LDC.64 R2, c[0x0][0x388] ;  /* 0x0000e200ff027b82 */ /* 0x000e360000000a00 */
[----:B------:R-:W-:Y:S01]  /*0230*/  @P0 VIADD R6, R6, 0x1 ;  /* 0x0000000106060836 */ /* 0x000fe20000000000 */
[----:B------:R-:W-:-:S03]  /*0240*/  ISETP.GE.U32.AND P0, PT, R0, 0x3, PT ;  /* 0x000000030000780c */ /* 0x000fc60003f06070 */
[----:B------:R-:W-:Y:S01]  /*0250*/  @!P2 IMAD.MOV R6, RZ, RZ, -R6 ;  /* 0x000000ffff06a224 */ /* 0x000fe200078e0a06 */
[----:B------:R-:W-:Y:S02]  /*0260*/  SEL R0, R4, RZ, !P0 ;  /* 0x000000ff04007207 */ /* 0x000fe40004000000 */
[----:B------:R-:W-:-:S03]  /*0270*/  @!P1 LOP3.LUT R6, RZ, R4, RZ, 0x33, !PT ;  /* 0x00000004ff069212 */ /* 0x000fc600078e33ff */
[----:B------:R-:W-:Y:S01]  /*0280*/  IMAD.MOV R0, RZ, RZ, -R0 ;  /* 0x000000ffff007224 */ /* 0x000fe200078e0a00 */
[----:B------:R-:W-:-:S04]  /*0290*/  I2FP.F32.S32 R9, R6 ;  /* 0x0000000600097245 */ /* 0x000fc80000201400 */
[----:B-1----:R-:W-:-:S07]  /*02a0*/  I2FP.F32.S32 R0, R0 ;  /* 0x0000000000007245 */ /* 0x002fce0000201400 */
.L_x_20:
[----:B012345:R-:W-:Y:S01]  /*02b0*/  I2FP.F32.S32 R4, UR4 ;  /* 0x0000000400047c45 */ /* 0x03ffe20008201400 */
[----:B------:R-:W-:Y:S04]  /*02c0*/  BSSY.RECONVERGENT B0, `(.L_x_0) ;  /* 0x0000017000007945 */ /* 0x000fe80003800200 */
[----:B------:R-:W-:Y:S01]  /*02d0*/  FADD R6, R4, 1 ;  /* 0x3f80000004067421 */ /* 0x000fe20000000000 */
[----:B------:R-:W-:Y:S01]  /*02e0*/  FFMA R8, R0, R4, R9 ;  /* 0x0000000400087223 */ /* 0x000fe20000000009 */
[----:B0-----:R-:W-:-:S04]  /*02f0*/  IMAD.WIDE R4, R7, 0x4, R2 ;  /* 0x0000000407047825 */ /* 0x001fc800078e0202 */
[----:B------:R-:W-:Y:S01]  /*0300*/  FFMA R6, R0, R6, R9 ;  /* 0x0000000600067223 */ /* 0x000fe20000000009 */
[C---:B------:R-:W-:Y:S02]  /*0310*/  FSETP.GE.AND P0, PT, R8.reuse, 4, PT ;  /* 0x408000000800780b */ /* 0x040fe40003f06000 */
[----:B------:R-:W-:Y:S02]  /*0320*/  FSETP.GE.AND P2, PT, R8, -1, PT ;  /* 0xbf8000000800780b */ /* 0x000fe40003f46000 */
[----:B------:R-:W-:Y:S02]  /*0330*/  FSETP.GE.AND P3, PT, R6, 4, PT ;  /* 0x408000000600780b */ /* 0x000fe40003f66000 */
[----:B------:R-:W-:Y:S02]  /*0340*/  FSETP.LE.AND P0, PT, R8, 5, P0 ;  /* 0x40a000000800780b */ /* 0x000fe40000703000 */
[----:B------:R-:W-:Y:S02]  /*0350*/  FSETP.GTU.OR P3, PT, R6, 5, !P3 ;  /* 0x40a000000600780b */ /* 0x000fe40005f6c400 */
[----:B------:R-:W-:-:S02]  /*0360*/  P2R R10, PR, RZ, 0x4 ;  /* 0x00000004ff0a7803 */ /* 0x000fc40000000000 */
[C---:B------:R-:W-:Y:S02]  /*0370*/  FSETP.GE.AND P6, PT, R8.reuse, 3, PT ;  /* 0x404000000800780b */ /* 0x040fe40003fc6000 */
[C---:B------:R-:W-:Y:S02]  /*0380*/  FSETP.GE.AND P1, PT, R8.reuse, 2, PT ;  /* 0x400000000800780b */ /* 0x040fe40003f26000 */
[C---:B------:R-:W-:Y:S02]  /*0390*/  FSETP.GE.AND P5, PT, R8.reuse, 1, PT ;  /* 0x3f8000000800780b */ /* 0x040fe40003fa6000 */
[----:B------:R-:W-:Y:S02]  /*03a0*/  FSETP.GE.AND P4, PT, R8, RZ, PT ;  /* 0x000000ff0800720b */ /* 0x000fe40003f86000 */
[----:B------:R-:W-:Y:S01]  /*03b0*/  FSETP.GE.AND P2, PT, R6, 3, PT ;  /* 0x404000000600780b */ /* 0x000fe20003f46000 */
[----:B------:R-:W-:-:S12]  /*03c0*/  @P3 BRA !P0, `(.L_x_1) ;  /* 0x0000000000183947 */ /* 0x000fd80004000000 */
[----:B------:R-:W0:Y:S01]  /*03d0*/  S2R R12, SR_LANEID ;  /* 0x00000000000c7919 */ /* 0x000e220000000000 */
[----:B------:R-:W-:Y:S02]  /*03e0*/  VOTEU.ANY UR5, UPT, PT ;  /* 0x0000000000057886 */ /* 0x000fe400038e0100 */
[----:B------:R-:W-:Y:S02]  /*03f0*/  UFLO.U32 UR8, UR5 ;  /* 0x00000005000872bd */ /* 0x000fe400080e0000 */
[----:B------:R-:W1:Y:S04]  /*0400*/  POPC R11, UR5 ;  /* 0x00000005000b7d09 */ /* 0x000e680008000000 */
[----:B0-----:R-:W-:-:S13]  /*0410*/  ISETP.EQ.U32.AND P0, PT, R12, UR8, PT ;  /* 0x000000080c007c0c */ /* 0x001fda000bf02070 */
[----:B-1----:R0:W-:Y:S02]  /*0420*/  @P0 REDG.E.ADD.STRONG.GPU desc[UR6][R4.64], R11 ;  /* 0x0000000b0400098e */ /* 0x0021e4000c12e106 */
.L_x_1:
[----:B------:R-:W-:Y:S05]  /*0430*/  BSYNC.RECONVERGENT B0 ;  /* 0x0000000000007941 */ /* 0x000fea0003800200 */
.L_x_0:
[----:B------:R-:W-:Y:S01]  /*0440*/  FSETP.LE.AND P6, PT, R8, 4, P6 ;  /* 0x408000000800780b */ /* 0x000fe200037c3000 */
[----:B------:R-:W-:Y:S01]  /*0450*/  BSSY.RECONVERGENT B0, `(.L_x_2) ;  /* 0x000000b000007945 */ /* 0x000fe20003800200 */
[----:B------:R-:W-:Y:S02]  /*0460*/  FSETP.GTU.OR P0, PT, R6, 4, !P2 ;  /* 0x408000000600780b */ /* 0x000fe4000570c400 */
[----:B------:R-:W-:Y:S02]  /*0470*/  FSETP.GE.AND P3, PT, R8, -2, PT ;  /* 0xc00000000800780b */ /* 0x000fe40003f66000 */
[----:B------:R-:W-:-:S09]  /*0480*/  FSETP.GE.AND P2, PT, R6, 2, PT ;  /* 0x400000000600780b */ /* 0x000fd20003f46000 */
[----:B------:R-:W-:Y:S05]  /*0490*/  @P0 BRA !P6, `(.L_x_3) ;  /* 0x0000000000180947 */ /* 0x000fea0007000000 */
[----:B------:R-:W1:Y:S01]  /*04a0*/  S2R R12, SR_LANEID ;  /* 0x00000000000c7919 */ /* 0x000e620000000000 */
[----:B------:R-:W-:Y:S02]  /*04b0*/  VOTEU.ANY UR5, UPT, PT ;  /* 0x0000000000057886 */ /* 0x000fe400038e0100 */
[----:B------:R-:W-:Y:S02]  /*04c0*/  UFLO.U32 UR8, UR5 ;  /* 0x00000005000872bd */ /* 0x000fe400080e0000 */
[----:B0-----:R-:W0:Y:S04]  /*04d0*/  POPC R11, UR5 ;  /* 0x00000005000b7d09 */ /* 0x001e280008000000 */
[----:B-1----:R-:W-:-:S13]  /*04e0*/  ISETP.EQ.U32.AND P0, PT, R12, UR8, PT ;  /* 0x000000080c007c0c */ /* 0x002fda000bf02070 */
[----:B0-----:R1:W-:Y:S02]  /*04f0*/  @P0 REDG.E.ADD.STRONG.GPU desc[UR6][R4.64+0x4], R11 ;  /* 0x0000040b0400098e */ /* 0x0013e4000c12e106 */
.L_x_3:
[----:B------:R-:W-:Y:S05]  /*0500*/  BSYNC.RECONVERGENT B0 ;  /* 0x0000000000007941 */ /* 0x000fea0003800200 */
.L_x_2:
[----:B------:R-:W-:Y:S01]  /*0510*/  FSETP.LE.AND P1, PT, R8, 3, P1 ;  /* 0x404000000800780b */ /* 0x000fe20000f23000 */
[----:B------:R-:W-:Y:S01]  /*0520*/  BSSY.RECONVERGENT B0, `(.L_x_4) ;  /* 0x000000b000007945 */ /* 0x000fe20003800200 */
[----:B------:R-:W-:Y:S02]  /*0530*/  FSETP.GTU.OR P6, PT, R6, 3, !P2 ;  /* 0x404000000600780b */ /* 0x000fe400057cc400 */
[----:B------:R-:W-:Y:S02]  /*0540*/  FSETP.GE.AND P0, PT, R8, -3, PT ;  /* 0xc04000000800780b */ /* 0x000fe40003f06000 */
[----:B------:R-:W-:-:S09]  /*0550*/  FSETP.GE.AND P2, PT, R6, 1, PT ;  /* 0x3f8000000600780b */ /* 0x000fd20003f46000 */
[----:B------:R-:W-:Y:S05]  /*0560*/  @P6 BRA !P1, `(.L_x_5) ;  /* 0x0000000000186947 */ /* 0x000fea0004800000 */
[----:B------:R-:W2:Y:S01]  /*0570*/  S2R R12, SR_LANEID ;  /* 0x00000000000c7919 */ /* 0x000ea20000000000 */
[----:B------:R-:W-:Y:S02]  /*0580*/  VOTEU.ANY UR5, UPT, PT ;  /* 0x0000000000057886 */ /* 0x000fe400038e0100 */
[----:B------:R-:W-:Y:S02]  /*0590*/  UFLO.U32 UR8, UR5 ;  /* 0x00000005000872bd */ /* 0x000fe400080e0000 */
[----:B01----:R-:W0:Y:S04]  /*05a0*/  POPC R11, UR5 ;  /* 0x00000005000b7d09 */ /* 0x003e280008000000 */
[----:B--2---:R-:W-:-:S13]  /*05b0*/  ISETP.EQ.U32.AND P1, PT, R12, UR8, PT ;  /* 0x000000080c007c0c */ /* 0x004fda000bf22070 */
[----:B0-----:R2:W-:Y:S02]  /*05c0*/  @P1 REDG.E.ADD.STRONG.GPU desc[UR6][R4.64+0x8], R11 ;  /* 0x0000080b0400198e */ /* 0x0015e4000c12e106 */
.L_x_5:
[----:B------:R-:W-:Y:S05]  /*05d0*/  BSYNC.RECONVERGENT B0 ;  /* 0x0000000000007941 */ /* 0x000fea0003800200 */
.L_x_4:
[----:B------:R-:W-:Y:S01]  /*05e0*/  FSETP.LE.AND P5, PT, R8, 2, P5 ;  /* 0x400000000800780b */ /* 0x000fe20002fa3000 */
[----:B------:R-:W-:Y:S01]  /*05f0*/  BSSY.RECONVERGENT B0, `(.L_x_6) ;  /* 0x000000c000007945 */ /* 0x000fe20003800200 */
[----:B------:R-:W-:Y:S02]  /*0600*/  FSETP.GTU.OR P6, PT, R6, 2, !P2 ;  /* 0x400000000600780b */ /* 0x000fe400057cc400 */
[C---:B------:R-:W-:Y:S02]  /*0610*/  FSETP.GE.AND P1, PT, R8.reuse, -4, PT ;  /* 0xc08000000800780b */ /* 0x040fe40003f26000 */
[C---:B------:R-:W-:Y:S02]  /*0620*/  FSETP.LE.AND P4, PT, R8.reuse, 1, P4 ;  /* 0x3f8000000800780b */ /* 0x040fe40002783000 */
[----:B------:R-:W-:-:S07]  /*0630*/  FSETP.GE.AND P2, PT, R8, -5, PT ;  /* 0xc0a000000800780b */ /* 0x000fce0003f46000 */
[----:B------:R-:W-:Y:S06]  /*0640*/  @P6 BRA !P5, `(.L_x_7) ;  /* 0x0000000000186947 */ /* 0x000fec0006800000 */
[----:B------:R-:W3:Y:S01]  /*0650*/  S2R R12, SR_LANEID ;  /* 0x00000000000c7919 */ /* 0x000ee20000000000 */
[----:B------:R-:W-:Y:S02]  /*0660*/  VOTEU.ANY UR5, UPT, PT ;  /* 0x0000000000057886 */ /* 0x000fe400038e0100 */
[----:B------:R-:W-:Y:S02]  /*0670*/  UFLO.U32 UR8, UR5 ;  /* 0x00000005000872bd */ /* 0x000fe400080e0000 */
[----:B012---:R-:W0:Y:S04]  /*0680*/  POPC R11, UR5 ;  /* 0x00000005000b7d09 */ /* 0x007e280008000000 */
[----:B---3--:R-:W-:-:S13]  /*0690*/  ISETP.EQ.U32.AND P5, PT, R12, UR8, PT ;  /* 0x000000080c007c0c */ /* 0x008fda000bfa2070 */
[----:B0-----:R3:W-:Y:S02]  /*06a0*/  @P5 REDG.E.ADD.STRONG.GPU desc[UR6][R4.64+0xc], R11 ;  /* 0x00000c0b0400598e */ /* 0x0017e4000c12e106 */
.L_x_7:
[----:B------:R-:W-:Y:S05]  /*06b0*/  BSYNC.RECONVERGENT B0 ;  /* 0x0000000000007941 */ /* 0x000fea0003800200 */
.L_x_6:
[----:B------:R-:W-:Y:S01]  /*06c0*/  FSETP.GE.AND P6, PT, R6, RZ, PT ;  /* 0x000000ff0600720b */ /* 0x000fe20003fc6000 */
[----:B------:R-:W-:Y:S01]  /*06d0*/  BSSY.RECONVERGENT B0, `(.L_x_8) ;  /* 0x0000011000007945 */ /* 0x000fe20003800200 */
[----:B------:R-:W-:Y:S02]  /*06e0*/  ISETP.NE.AND P5, PT, R10, RZ, PT ;  /* 0x000000ff0a00720c */ /* 0x000fe40003fa5270 */
[----:B------:R-:W-:Y:S02]  /*06f0*/  FSETP.GTU.OR P6, PT, R6, 1, !P6 ;  /* 0x3f8000000600780b */ /* 0x000fe400077cc400 */
[C---:B------:R-:W-:Y:S02]  /*0700*/  FSETP.LE.AND P0, PT, R8.reuse, -2, P0 ;  /* 0xc00000000800780b */ /* 0x040fe40000703000 */
[C---:B------:R-:W-:Y:S02]  /*0710*/  FSETP.LE.AND P5, PT, R8.reuse, RZ, P5 ;  /* 0x000000ff0800720b */ /* 0x040fe40002fa3000 */
[----:B------:R-:W-:-:S02]  /*0720*/  FSETP.LE.AND P3, PT, R8, -1, P3 ;  /* 0xbf8000000800780b */ /* 0x000fc40001f63000 */
[C---:B------:R-:W-:Y:S02]  /*0730*/  FSETP.LE.AND P1, PT, R8.reuse, -3, P1 ;  /* 0xc04000000800780b */ /* 0x040fe40000f23000 */
[----:B------:R-:W-:Y:S02]  /*0740*/  FSETP.LE.AND P2, PT, R8, -4, P2 ;  /* 0xc08000000800780b */ /* 0x000fe40001743000 */
[----:B------:R-:W-:Y:S02]  /*0750*/  P2R R8, PR, RZ, 0x1 ;  /* 0x00000001ff087803 */ /* 0x000fe40000000000 */
[----:B------:R-:W-:Y:S01]  /*0760*/  FSETP.GE.AND P0, PT, R6, -1, PT ;  /* 0xbf8000000600780b */ /* 0x000fe20003f06000 */
[----:B------:R-:W-:-:S12]  /*0770*/  @P6 BRA !P4, `(.L_x_9) ;  /* 0x0000000000186947 */ /* 0x000fd80006000000 */
[----:B------:R-:W4:Y:S01]  /*0780*/  S2R R10, SR_LANEID ;  /* 0x00000000000a7919 */ /* 0x000f220000000000 */
[----:B------:R-:W-:Y:S02]  /*0790*/  VOTEU.ANY UR5, UPT, PT ;  /* 0x0000000000057886 */ /* 0x000fe400038e0100 */
[----:B------:R-:W-:Y:S02]  /*07a0*/  UFLO.U32 UR8, UR5 ;  /* 0x00000005000872bd */ /* 0x000fe400080e0000 */
[----:B0123--:R-:W0:Y:S04]  /*07b0*/  POPC R11, UR5 ;  /* 0x00000005000b7d09 */ /* 0x00fe280008000000 */
[----:B----4-:R-:W-:-:S13]  /*07c0*/  ISETP.EQ.U32.AND P4, PT, R10, UR8, PT ;  /* 0x000000080a007c0c */ /* 0x010fda000bf82070 */
[----:B0-----:R4:W-:Y:S02]  /*07d0*/  @P4 REDG.E.ADD.STRONG.GPU desc[UR6][R4.64+0x10], R11 ;  /* 0x0000100b0400498e */ /* 0x0019e4000c12e106 */
.L_x_9:
[----:B------:R-:W-:Y:S05]  /*07e0*/  BSYNC.RECONVERGENT B0 ;  /* 0x0000000000007941 */ /* 0x000fea0003800200 */
.L_x_8:
[C---:B------:R-:W-:Y:S01]  /*07f0*/  FSETP.GTU.OR P6, PT, R6.reuse, RZ, !P0 ;  /* 0x000000ff0600720b */ /* 0x040fe200047cc400 */
[----:B------:R-:W-:Y:S01]  /*0800*/  BSSY.RECONVERGENT B0, `(.L_x_10) ;  /* 0x000000a000007945 */ /* 0x000fe20003800200 */
[C---:B------:R-:W-:Y:S02]  /*0810*/  FSETP.GE.AND P4, PT, R6.reuse, -2, PT ;  /* 0xc00000000600780b */ /* 0x040fe40003f86000 */
[----:B------:R-:W-:-:S09]  /*0820*/  FSETP.GE.AND P0, PT, R6, -3, PT ;  /* 0xc04000000600780b */ /* 0x000fd20003f06000 */
[----:B------:R-:W-:Y:S05]  /*0830*/  @P6 BRA !P5, `(.L_x_11) ;  /* 0x0000000000186947 */ /* 0x000fea0006800000 */
[----:B------:R-:W5:Y:S01]  /*0840*/  S2R R10, SR_LANEID ;  /* 0x00000000000a7919 */ /* 0x000f620000000000 */
[----:B------:R-:W-:Y:S02]  /*0850*/  VOTEU.ANY UR5, UPT, PT ;  /* 0x0000000000057886 */ /* 0x000fe400038e0100 */
[----:B------:R-:W-:Y:S02]  /*0860*/  UFLO.U32 UR8, UR5 ;  /* 0x00000005000872bd */ /* 0x000fe400080e0000 */
[----:B01234-:R-:W0:Y:S04]  /*0870*/  POPC R11, UR5 ;  /* 0x00000005000b7d09 */ /* 0x01fe280008000000 */
[----:B-----5:R-:W-:-:S13]  /*0880*/  ISETP.EQ.U32.AND P5, PT, R10, UR8, PT ;  /* 0x000000080a007c0c */ /* 0x020fda000bfa2070 */
[----:B0-----:R5:W-:Y:S02]  /*0890*/  @P5 REDG.E.ADD.STRONG.GPU desc[UR6][R4.64+0x14], R11 ;  /* 0x0000140b0400598e */ /* 0x001be4000c12e106 */
.L_x_11:
[----:B------:R-:W-:Y:S05]  /*08a0*/  BSYNC.RECONVERGENT B0 ;  /* 0x0000000000007941 */ /* 0x000fea0003800200 */
.L_x_10:
[C---:B------:R-:W-:Y:S01]  /*08b0*/  FSETP.GTU.OR P4, PT, R6.reuse, -1, !P4 ;  /* 0xbf8000000600780b */ /* 0x040fe2000678c400 */
[----:B------:R-:W-:Y:S01]  /*08c0*/  UIADD3 UR4, UPT, UPT, UR4, 0x1, URZ ;  /* 0x0000000104047890 */ /* 0x000fe2000fffe0ff */
[C---:B------:R-:W-:Y:S01]  /*08d0*/  FSETP.GE.AND P5, PT, R6.reuse, -4, PT ;  /* 0xc08000000600780b */ /* 0x040fe20003fa6000 */
[----:B------:R-:W-:Y:S01]  /*08e0*/  BSSY.RECONVERGENT B0, `(.L_x_12) ;  /* 0x000000d000007945 */ /* 0x000fe20003800200 */
[C---:B------:R-:W-:Y:S01]  /*08f0*/  FSETP.GE.AND P6, PT, R6.reuse, -5, PT ;  /* 0xc0a000000600780b */ /* 0x040fe20003fc6000 */
[----:B------:R-:W-:Y:S01]  /*0900*/  UISETP.NE.AND UP0, UPT, UR4, 0x5, UPT ;  /* 0x000000050400788c */ /* 0x000fe2000bf05270 */
[C---:B------:R-:W-:Y:S02]  /*0910*/  FSETP.GTU.OR P0, PT, R6.reuse, -2, !P0 ;  /* 0xc00000000600780b */ /* 0x040fe4000470c400 */
[C---:B------:R-:W-:Y:S02]  /*0920*/  FSETP.GTU.OR P5, PT, R6.reuse, -3, !P5 ;  /* 0xc04000000600780b */ /* 0x040fe40006fac400 */
[----:B------:R-:W-:-:S03]  /*0930*/  FSETP.GTU.OR P6, PT, R6, -4, !P6 ;  /* 0xc08000000600780b */ /* 0x000fc600077cc400 */
[----:B------:R-:W-:Y:S10]  /*0940*/  @P4 BRA !P3, `(.L_x_13) ;  /* 0x0000000000184947 */ /* 0x000ff40005800000 */
[----:B------:R-:W0:Y:S01]  /*0950*/  S2R R6, SR_LANEID ;  /* 0x0000000000067919 */ /* 0x000e220000000000 */
[----:B------:R-:W-:Y:S02]  /*0960*/  VOTEU.ANY UR5, UPT, PT ;  /* 0x0000000000057886 */ /* 0x000fe400038e0100 */
[----:B------:R-:W-:Y:S02]  /*0970*/  UFLO.U32 UR8, UR5 ;  /* 0x00000005000872bd */ /* 0x000fe400080e0000 */
[----:B012345:R-:W0:Y:S04]  /*0980*/  POPC R11, UR5 ;  /* 0x00000005000b7d09 */ /* 0x03fe280008000000 */
[----:B------:R-:W-:-:S13]  /*0990*/  ISETP.EQ.U32.AND P3, PT, R6, UR8, PT ;  /* 0x0000000806007c0c */ /* 0x000fda000bf62070 */
[----:B0-----:R0:W-:Y:S02]  /*09a0*/  @P3 REDG.E.ADD.STRONG.GPU desc[UR6][R4.64+0x18], R11 ;  /* 0x0000180b0400398e */ /* 0x0011e4000c12e106 */
.L_x_13:
[----:B------:R-:W-:Y:S05]  /*09b0*/  BSYNC.RECONVERGENT B0 ;  /* 0x0000000000007941 */ /* 0x000fea0003800200 */
.L_x_12:
[----:B------:R-:W-:Y:S01]  /*09c0*/  ISETP.NE.AND P3, PT, R8, RZ, PT ;  /* 0x000000ff0800720c */ /* 0x000fe20003f65270 */
[----:B------:R-:W-:-:S12]  /*09d0*/  BSSY.RECONVERGENT B0, `(.L_x_14) ;  /* 0x0000008000007945 */ /* 0x000fd80003800200 */
[----:B------:R-:W-:Y:S05]  /*09e0*/  @P0 BRA !P3, `(.L_x_15) ;  /* 0x0000000000180947 */ /* 0x000fea0005800000 */
[----:B------:R-:W0:Y:S01]  /*09f0*/  S2R R6, SR_LANEID ;  /* 0x0000000000067919 */ /* 0x000e220000000000 */
[----:B------:R-:W-:Y:S02]  /*0a00*/  VOTEU.ANY UR5, UPT, PT ;  /* 0x0000000000057886 */ /* 0x000fe400038e0100 */
[----:B------:R-:W-:Y:S02]  /*0a10*/  UFLO.U32 UR8, UR5 ;  /* 0x00000005000872bd */ /* 0x000fe400080e0000 */
[----:B012345:R-:W0:Y:S04]  /*0a20*/  POPC R11, UR5 ;  /* 0x00000005000b7d09 */ /* 0x03fe280008000000 */
[----:B------:R-:W-:-:S13]  /*0a30*/  ISETP.EQ.U32.AND P0, PT, R6, UR8, PT ;  /* 0x0000000806007c0c */ /* 0x000fda000bf02070 */
[----:B0-----:R0:W-:Y:S02]  /*0a40*/  @P0 REDG.E.ADD.STRONG.GPU desc[UR6][R4.64+0x1c], R11 ;  /* 0x00001c0b0400098e */ /* 0x0011e4000c12e106 */
.L_x_15:
[----:B------:R-:W-:Y:S05]  /*0a50*/  BSYNC.RECONVERGENT B0 ;  /* 0x0000000000007941 */ /* 0x000fea0003800200 */
.L_x_14:
[----:B------:R-:W-:Y:S04]  /*0a60*/  BSSY.RECONVERGENT B0, `(.L_x_16) ;  /* 0x0000008000007945 */ /* 0x000fe80003800200 */
[----:B------:R-:W-:Y:S05]  /*0a70*/  @P5 BRA !P1, `(.L_x_17) ;  /* 0x0000000000185947 */ /* 0x000fea0004800000 */
[----:B------:R-:W0:Y:S01]  /*0a80*/  S2R R6, SR_LANEID ;  /* 0x0000000000067919 */ /* 0x000e220000000000 */
[----:B------:R-:W-:Y:S02]  /*0a90*/  VOTEU.ANY UR5, UPT, PT ;  /* 0x0000000000057886 */ /* 0x000fe400038e0100 */
[----:B------:R-:W-:Y:S02]  /*0aa0*/  UFLO.U32 UR8, UR5 ;  /* 0x00000005000872bd */ /* 0x000fe400080e0000 */
[----:B012345:R-:W0:Y:S04]  /*0ab0*/  POPC R11, UR5 ;  /* 0x00000005000b7d09 */ /* 0x03fe280008000000 */
[----:B------:R-:W-:-:S13]  /*0ac0*/  ISETP.EQ.U32.AND P0, PT, R6, UR8, PT ;  /* 0x0000000806007c0c */ /* 0x000fda000bf02070 */
[----:B0-----:R0:W-:Y:S02]  /*0ad0*/  @P0 REDG.E.ADD.STRONG.GPU desc[UR6][R4.64+0x20], R11 ;  /* 0x0000200b0400098e */ /* 0x0011e4000c12e106 */
.L_x_17:
[----:B------:R-:W-:Y:S05]  /*0ae0*/  BSYNC.RECONVERGENT B0 ;  /* 0x0000000000007941 */ /* 0x000fea0003800200 */
.L_x_16:
        /* <DEDUP_REMOVED lines=8> */
.L_x_19:
[----:B------:R-:W-:Y:S05]  /*0b70*/  BSYNC.RECONVERGENT B0 ;  /* 0x0000000000007941 */ /* 0x000fea0003800200 */
.L_x_18:
[----:B------:R-:W-:Y:S01]  /*0b80*/  VIADD R7, R7, 0xa ;  /* 0x0000000a07077836 */ /* 0x000fe20000000000 */
[----:B------:R-:W-:Y:S06]  /*0b90*/  BRA.U UP0, `(.L_x_20) ;  /* 0xfffffff500c47547 */ /* 0x000fec000b83ffff */
[----:B------:R-:W-:Y:S05]  /*0ba0*/  EXIT ;  /* 0x000000000000794d */ /* 0x000fea0003800000 */
.L_x_21:
[----:B------:R-:W-:-:S00]  /*0bb0*/  BRA `(.L_x_21) ;  /* 0xfffffffc00fc7947 */ /* 0x000fc0000383ffff */
[----:B------:R-:W-:-:S00]  /*0bc0*/  NOP ;  /* 0x0000000000007918 */ /* 0x000fc00000000000 */
        /* <DEDUP_REMOVED lines=11> */
.L_x_22:


//--------------------- .nv.shared.reserved.0     --------------------------
	.section	.nv.shared.reserved.0,"aw",@nobits
	.weak		__nv_reservedSMEM_offset_0_alias
	.size		__nv_reservedSMEM_offset_0_alias, 0, 64
	.other		__nv_reservedSMEM_offset_0_alias,@"STO_CUDA_RESERVED_SHARED STV_DEFAULT"
__nv_reservedSMEM_offset_0_alias:
	.zero		0
	.zero		64


//--------------------- .nv.constant0._Z11kernelHoughiPi --------------------------
	.section	.nv.constant0._Z11kernelHoughiPi,"a",@progbits
	.sectionflags	@""
	.align	4
.nv.constant0._Z11kernelHoughiPi:
	.zero		912


//--------------------- SYMBOLS --------------------------

	.type		.nv.reservedSmem.offset0,@object
	.size		.nv.reservedSmem.offset0,0x4
